//
// Generated by NVIDIA NVVM Compiler
//
// Compiler Build ID: CL-36424714
// Cuda compilation tools, release 13.0, V13.0.88
// Based on NVVM 20.0.0
//

.version 9.0
.target sm_100
.address_size 64

	// .globl	_Z6solverPdS_
.const .align 4 .u32 gridWidth_d;
.const .align 4 .u32 gridHeight_d;
.const .align 4 .u32 gridDepth_d;
.const .align 4 .u32 blockWidth_d;
.const .align 4 .u32 blockHeight_d;
.const .align 4 .u32 blockDepth_d;
.const .align 4 .u32 gridWidthBlocks_d;
.const .align 4 .u32 gridHeightBlocks_d;
.const .align 4 .u32 gridDepthBlocks_d;

.visible .entry _Z6solverPdS_(
	.param .u64 .ptr .align 1 _Z6solverPdS__param_0,
	.param .u64 .ptr .align 1 _Z6solverPdS__param_1
)
{
	.reg .pred 	%p<8>;
	.reg .b32 	%r<39>;
	.reg .b64 	%rd<17>;
	.reg .b64 	%fd<14>;

	ld.param.u64 	%rd1, [_Z6solverPdS__param_0];
	ld.param.u64 	%rd2, [_Z6solverPdS__param_1];
	mov.u32 	%r6, %ctaid.x;
	ld.const.u32 	%r7, [blockWidth_d];
	mov.u32 	%r8, %tid.x;
	mad.lo.s32 	%r9, %r7, %r6, %r8;
	mov.u32 	%r10, %ctaid.y;
	ld.const.u32 	%r11, [blockHeight_d];
	mov.u32 	%r12, %tid.y;
	mad.lo.s32 	%r13, %r11, %r10, %r12;
	mov.u32 	%r14, %ctaid.z;
	ld.const.u32 	%r15, [blockDepth_d];
	mov.u32 	%r16, %tid.z;
	mad.lo.s32 	%r3, %r15, %r14, %r16;
	ld.const.u32 	%r17, [gridWidth_d];
	add.s32 	%r18, %r17, -1;
	setp.ge.s32 	%p1, %r9, %r18;
	min.s32 	%r19, %r9, %r13;
	setp.lt.s32 	%p2, %r19, 1;
	or.pred  	%p3, %p2, %p1;
	@%p3 bra 	$L__BB0_4;
	ld.const.u32 	%r5, [gridHeight_d];
	add.s32 	%r20, %r5, -1;
	setp.ge.s32 	%p4, %r13, %r20;
	setp.lt.s32 	%p5, %r3, 1;
	or.pred  	%p6, %p4, %p5;
	@%p6 bra 	$L__BB0_4;
	ld.const.u32 	%r21, [gridDepth_d];
	add.s32 	%r22, %r21, -1;
	setp.ge.s32 	%p7, %r3, %r22;
	@%p7 bra 	$L__BB0_4;
	cvta.to.global.u64 	%rd3, %rd1;
	mul.lo.s32 	%r23, %r5, %r3;
	add.s32 	%r24, %r23, %r13;
	mul.lo.s32 	%r25, %r24, %r17;
	add.s32 	%r26, %r9, %r25;
	add.s32 	%r27, %r26, 1;
	mul.wide.s32 	%rd4, %r27, 8;
	add.s64 	%rd5, %rd3, %rd4;
	ld.global.f64 	%fd1, [%rd5];
	ld.global.f64 	%fd2, [%rd5+-16];
	add.f64 	%fd3, %fd1, %fd2;
	add.s32 	%r28, %r25, %r17;
	add.s32 	%r29, %r28, %r9;
	mul.wide.s32 	%rd6, %r29, 8;
	add.s64 	%rd7, %rd3, %rd6;
	ld.global.f64 	%fd4, [%rd7];
	add.f64 	%fd5, %fd3, %fd4;
	add.s32 	%r30, %r24, -1;
	mad.lo.s32 	%r31, %r30, %r17, %r9;
	mul.wide.s32 	%rd8, %r31, 8;
	add.s64 	%rd9, %rd3, %rd8;
	ld.global.f64 	%fd6, [%rd9];
	add.f64 	%fd7, %fd5, %fd6;
	add.s32 	%r32, %r23, %r5;
	add.s32 	%r33, %r24, %r5;
	mad.lo.s32 	%r34, %r33, %r17, %r9;
	mul.wide.s32 	%rd10, %r34, 8;
	add.s64 	%rd11, %rd3, %rd10;
	ld.global.f64 	%fd8, [%rd11];
	add.f64 	%fd9, %fd7, %fd8;
	shl.b32 	%r35, %r5, 1;
	sub.s32 	%r36, %r32, %r35;
	add.s32 	%r37, %r36, %r13;
	mad.lo.s32 	%r38, %r37, %r17, %r9;
	mul.wide.s32 	%rd12, %r38, 8;
	add.s64 	%rd13, %rd3, %rd12;
	ld.global.f64 	%fd10, [%rd13];
	add.f64 	%fd11, %fd9, %fd10;
	cvta.to.global.u64 	%rd14, %rd2;
	mul.wide.s32 	%rd15, %r26, 8;
	add.s64 	%rd16, %rd14, %rd15;
	ld.global.f64 	%fd12, [%rd16];
	sub.f64 	%fd13, %fd11, %fd12;
	st.global.f64 	[%rd16], %fd13;
$L__BB0_4:
	ret;

}


// ===== COMPILED SASS (sm_100) =====

	.target	sm_100

	.elftype	@"ET_EXEC"


//--------------------- .note.nv.tkinfo           --------------------------
	.section	.note.nv.tkinfo,"",@"SHT_NOTE"
	.sectionflags	@"SHF_NOTE_NV_TKINFO"
	.tkinfo
        /*0018*/ 	.word	0x00000002
        /*0030*/ 	.string	""
        /*0030*/ 	.string	"ptxas"
        /*0030*/ 	.string	"Cuda compilation tools, release 13.0, V13.0.88"
        /*0030*/ 	.string	"Build cuda_13.0.r13.0/compiler.36424714_0"
        /*0030*/ 	.string	"-arch sm_100 -m 64 "



//--------------------- .note.nv.cuinfo           --------------------------
	.section	.note.nv.cuinfo,"",@"SHT_NOTE"
	.sectionflags	@"SHF_NOTE_NV_CUINFO"
        /*0018*/ 	.short	0x0002
        /*001a*/ 	.short	0x0064
        /*001c*/ 	.short	0x0082
	.zero		2


//--------------------- .nv.info                  --------------------------
	.section	.nv.info,"",@"SHT_CUDA_INFO"
	.align	4


	//----- nvinfo : EIATTR_REGCOUNT
	.align		4
        /*0000*/ 	.byte	0x04, 0x2f
        /*0002*/ 	.short	(.L_10 - .L_9)
	.align		4
.L_9:
        /*0004*/ 	.word	index@(_Z6solverPdS_)
        /*0008*/ 	.word	0x00000019


	//----- nvinfo : EIATTR_FRAME_SIZE
	.align		4
.L_10:
        /*000c*/ 	.byte	0x04, 0x11
        /*000e*/ 	.short	(.L_12 - .L_11)
	.align		4
.L_11:
        /*0010*/ 	.word	index@(_Z6solverPdS_)
        /*0014*/ 	.word	0x00000000


	//----- nvinfo : EIATTR_MIN_STACK_SIZE
	.align		4
.L_12:
        /*0018*/ 	.byte	0x04, 0x12
        /*001a*/ 	.short	(.L_14 - .L_13)
	.align		4
.L_13:
        /*001c*/ 	.word	index@(_Z6solverPdS_)
        /*0020*/ 	.word	0x00000000
.L_14:


//--------------------- .nv.compat                --------------------------
	.section	.nv.compat,"",@"SHT_CUDA_COMPAT_INFO"
	.align	4
        /*0000*/ 	.byte	0x02, 0x09, 0x00, 0x00, 0x02, 0x02, 0x01, 0x00, 0x02, 0x05, 0x05, 0x00, 0x03, 0x07, 0x01, 0x01
        /*0010*/ 	.byte	0x02, 0x03, 0x00, 0x00, 0x02, 0x06, 0x01, 0x00, 0x04, 0x0b, 0x08, 0x00, 0x01, 0x00, 0x00, 0x00
        /*0020*/ 	.byte	0x00, 0x00, 0x00, 0x00


//--------------------- .nv.info._Z6solverPdS_    --------------------------
	.section	.nv.info._Z6solverPdS_,"",@"SHT_CUDA_INFO"
	.sectionflags	@""
	.align	4


	//----- nvinfo : EIATTR_CUDA_API_VERSION
	.align		4
        /*0000*/ 	.byte	0x04, 0x37
        /*0002*/ 	.short	(.L_16 - .L_15)
.L_15:
        /*0004*/ 	.word	0x00000082


	//----- nvinfo : EIATTR_KPARAM_INFO
	.align		4
.L_16:
        /*0008*/ 	.byte	0x04, 0x17
        /*000a*/ 	.short	(.L_18 - .L_17)
.L_17:
        /*000c*/ 	.word	0x00000000
        /*0010*/ 	.short	0x0001
        /*0012*/ 	.short	0x0008
        /*0014*/ 	.byte	0x00, 0xf5, 0x21, 0x00


	//----- nvinfo : EIATTR_KPARAM_INFO
	.align		4
.L_18:
        /*0018*/ 	.byte	0x04, 0x17
        /*001a*/ 	.short	(.L_20 - .L_19)
.L_19:
        /*001c*/ 	.word	0x00000000
        /*0020*/ 	.short	0x0000
        /*0022*/ 	.short	0x0000
        /*0024*/ 	.byte	0x00, 0xf5, 0x21, 0x00


	//----- nvinfo : EIATTR_SPARSE_MMA_MASK
	.align		4
.L_20:
        /*0028*/ 	.byte	0x03, 0x50
        /*002a*/ 	.short	0x0000


	//----- nvinfo : EIATTR_MAXREG_COUNT
	.align		4
        /*002c*/ 	.byte	0x03, 0x1b
        /*002e*/ 	.short	0x00ff


	//----- nvinfo : EIATTR_MERCURY_ISA_VERSION
	.align		4
        /*0030*/ 	.byte	0x03, 0x5f
        /*0032*/ 	.short	0x0101


	//----- nvinfo : EIATTR_VRC_CTA_INIT_COUNT
	.align		4
        /*0034*/ 	.byte	0x02, 0x4a
	.zero		1
	.zero		1


	//----- nvinfo : EIATTR_EXIT_INSTR_OFFSETS
	.align		4
        /*0038*/ 	.byte	0x04, 0x1c
        /*003a*/ 	.short	(.L_22 - .L_21)


	//   ....[0]....
.L_21:
        /*003c*/ 	.word	0x00000110


	//   ....[1]....
        /*0040*/ 	.word	0x00000160


	//   ....[2]....
        /*0044*/ 	.word	0x000001a0


	//   ....[3]....
        /*0048*/ 	.word	0x00000400


	//----- nvinfo : EIATTR_CBANK_PARAM_SIZE
	.align		4
.L_22:
        /*004c*/ 	.byte	0x03, 0x19
        /*004e*/ 	.short	0x0010


	//----- nvinfo : EIATTR_PARAM_CBANK
	.align		4
        /*0050*/ 	.byte	0x04, 0x0a
        /*0052*/ 	.short	(.L_24 - .L_23)
	.align		4
.L_23:
        /*0054*/ 	.word	index@(.nv.constant0._Z6solverPdS_)
        /*0058*/ 	.short	0x0380
        /*005a*/ 	.short	0x0010


	//----- nvinfo : EIATTR_SW_WAR
	.align		4
.L_24:
        /*005c*/ 	.byte	0x04, 0x36
        /*005e*/ 	.short	(.L_26 - .L_25)
.L_25:
        /*0060*/ 	.word	0x00000008
.L_26:


//--------------------- .nv.callgraph             --------------------------
	.section	.nv.callgraph,"",@"SHT_CUDA_CALLGRAPH"
	.align	4
	.sectionentsize	8
	.align		4
        /*0000*/ 	.word	0x00000000
	.align		4
        /*0004*/ 	.word	0xffffffff
	.align		4
        /*0008*/ 	.word	0x00000000
	.align		4
        /*000c*/ 	.word	0xfffffffe
	.align		4
        /*0010*/ 	.word	0x00000000
	.align		4
        /*0014*/ 	.word	0xfffffffd
	.align		4
        /*0018*/ 	.word	0x00000000
	.align		4
        /*001c*/ 	.word	0xfffffffc


//--------------------- .nv.constant3             --------------------------
	.section	.nv.constant3,"a",@progbits
	.align	4
.nv.constant3:
	.type		gridWidth_d,@object
	.size		gridWidth_d,(gridHeight_d - gridWidth_d)
gridWidth_d:
	.zero		4
	.type		gridHeight_d,@object
	.size		gridHeight_d,(gridDepth_d - gridHeight_d)
gridHeight_d:
	.zero		4
	.type		gridDepth_d,@object
	.size		gridDepth_d,(blockWidth_d - gridDepth_d)
gridDepth_d:
	.zero		4
	.type		blockWidth_d,@object
	.size		blockWidth_d,(blockHeight_d - blockWidth_d)
blockWidth_d:
	.zero		4
	.type		blockHeight_d,@object
	.size		blockHeight_d,(blockDepth_d - blockHeight_d)
blockHeight_d:
	.zero		4
	.type		blockDepth_d,@object
	.size		blockDepth_d,(gridWidthBlocks_d - blockDepth_d)
blockDepth_d:
	.zero		4
	.type		gridWidthBlocks_d,@object
	.size		gridWidthBlocks_d,(gridHeightBlocks_d - gridWidthBlocks_d)
gridWidthBlocks_d:
	.zero		4
	.type		gridHeightBlocks_d,@object
	.size		gridHeightBlocks_d,(gridDepthBlocks_d - gridHeightBlocks_d)
gridHeightBlocks_d:
	.zero		4
	.type		gridDepthBlocks_d,@object
	.size		gridDepthBlocks_d,(.L_8 - gridDepthBlocks_d)
gridDepthBlocks_d:
	.zero		4
.L_8:


//--------------------- .text._Z6solverPdS_       --------------------------
	.section	.text._Z6solverPdS_,"ax",@progbits
	.align	128
        .global         _Z6solverPdS_
        .type           _Z6solverPdS_,@function
        .size           _Z6solverPdS_,(.L_x_1 - _Z6solverPdS_)
        .other          _Z6solverPdS_,@"STO_CUDA_ENTRY STV_DEFAULT"
_Z6solverPdS_:
.text._Z6solverPdS_:
[----:B------:R-:W-:Y:S01]  /*0000*/  LDC R1, c[0x0][0x37c] ;  /* 0x0000df00ff017b82 */ /* 0x000fe20000000800 */
[----:B------:R-:W0:Y:S07]  /*0010*/  S2R R15, SR_TID.X ;  /* 0x00000000000f7919 */ /* 0x000e2e0000002100 */
[----:B------:R-:W0:Y:S01]  /*0020*/  S2UR UR4, SR_CTAID.X ;  /* 0x00000000000479c3 */ /* 0x000e220000002500 */
[----:B------:R-:W1:Y:S01]  /*0030*/  S2R R3, SR_TID.Y ;  /* 0x0000000000037919 */ /* 0x000e620000002200 */
[----:B------:R-:W2:Y:S06]  /*0040*/  S2R R2, SR_TID.Z ;  /* 0x0000000000027919 */ /* 0x000eac0000002300 */
[----:B------:R-:W0:Y:S08]  /*0050*/  LDC R0, c[0x3][0xc] ;  /* 0x00c00300ff007b82 */ /* 0x000e300000000800 */
[----:B------:R-:W1:Y:S08]  /*0060*/  S2UR UR5, SR_CTAID.Y ;  /* 0x00000000000579c3 */ /* 0x000e700000002600 */
[----:B------:R-:W1:Y:S08]  /*0070*/  LDC.64 R8, c[0x3][0x10] ;  /* 0x00c00400ff087b82 */ /* 0x000e700000000a00 */
[----:B------:R-:W3:Y:S01]  /*0080*/  LDC R14, c[0x3][RZ] ;  /* 0x00c00000ff0e7b82 */ /* 0x000ee20000000800 */
[----:B0-----:R-:W-:-:S07]  /*0090*/  IMAD R15, R0, UR4, R15 ;  /* 0x00000004000f7c24 */ /* 0x001fce000f8e020f */
[----:B------:R-:W2:Y:S01]  /*00a0*/  S2UR UR6, SR_CTAID.Z ;  /* 0x00000000000679c3 */ /* 0x000ea20000002700 */
[----:B-1----:R-:W-:Y:S01]  /*00b0*/  IMAD R16, R8, UR5, R3 ;  /* 0x0000000508107c24 */ /* 0x002fe2000f8e0203 */
[----:B---3--:R-:W-:-:S04]  /*00c0*/  IADD3 R0, PT, PT, R14, -0x1, RZ ;  /* 0xffffffff0e007810 */ /* 0x008fc80007ffe0ff */
[C---:B------:R-:W-:Y:S02]  /*00d0*/  ISETP.GE.AND P0, PT, R15.reuse, R0, PT ;  /* 0x000000000f00720c */ /* 0x040fe40003f06270 */
[----:B------:R-:W-:Y:S01]  /*00e0*/  VIMNMX R0, PT, PT, R15, R16, PT ;  /* 0x000000100f007248 */ /* 0x000fe20003fe0100 */
[----:B--2---:R-:W-:-:S03]  /*00f0*/  IMAD R9, R9, UR6, R2 ;  /* 0x0000000609097c24 */ /* 0x004fc6000f8e0202 */
[----:B------:R-:W-:-:S13]  /*0100*/  ISETP.LT.OR P0, PT, R0, 0x1, P0 ;  /* 0x000000010000780c */ /* 0x000fda0000701670 */
[----:B------:R-:W-:Y:S05]  /*0110*/  @P0 EXIT ;  /* 0x000000000000094d */ /* 0x000fea0003800000 */
[----:B------:R-:W0:Y:S01]  /*0120*/  LDC R12, c[0x3][0x4] ;  /* 0x00c00100ff0c7b82 */ /* 0x000e220000000800 */
[----:B------:R-:W-:Y:S02]  /*0130*/  ISETP.GE.AND P0, PT, R9, 0x1, PT ;  /* 0x000000010900780c */ /* 0x000fe40003f06270 */
[----:B0-----:R-:W-:-:S04]  /*0140*/  IADD3 R3, PT, PT, R12, -0x1, RZ ;  /* 0xffffffff0c037810 */ /* 0x001fc80007ffe0ff */
[----:B------:R-:W-:-:S13]  /*0150*/  ISETP.GE.OR P0, PT, R16, R3, !P0 ;  /* 0x000000031000720c */ /* 0x000fda0004706670 */
[----:B------:R-:W-:Y:S05]  /*0160*/  @P0 EXIT ;  /* 0x000000000000094d */ /* 0x000fea0003800000 */
[----:B------:R-:W0:Y:S02]  /*0170*/  LDCU UR4, c[0x3][0x8] ;  /* 0x00c00100ff0477ac */ /* 0x000e240008000800 */
[----:B0-----:R-:W-:-:S06]  /*0180*/  UIADD3 UR4, UPT, UPT, UR4, -0x1, URZ ;  /* 0xffffffff04047890 */ /* 0x001fcc000fffe0ff */
[----:B------:R-:W-:-:S13]  /*0190*/  ISETP.GE.AND P0, PT, R9, UR4, PT ;  /* 0x0000000409007c0c */ /* 0x000fda000bf06270 */
[----:B------:R-:W-:Y:S05]  /*01a0*/  @P0 EXIT ;  /* 0x000000000000094d */ /* 0x000fea0003800000 */
[----:B------:R-:W0:Y:S01]  /*01b0*/  LDC.64 R4, c[0x0][0x380] ;  /* 0x0000e000ff047b82 */ /* 0x000e220000000a00 */
[----:B------:R-:W-:Y:S01]  /*01c0*/  IMAD R13, R9, R12, R16 ;  /* 0x0000000c090d7224 */ /* 0x000fe200078e0210 */
[----:B------:R-:W1:Y:S03]  /*01d0*/  LDCU.64 UR4, c[0x0][0x358] ;  /* 0x00006b00ff0477ac */ /* 0x000e660008000a00 */
[CC--:B------:R-:W-:Y:S02]  /*01e0*/  IMAD R0, R13.reuse, R14.reuse, R15 ;  /* 0x0000000e0d007224 */ /* 0x0c0fe400078e020f */
[----:B------:R-:W-:-:S03]  /*01f0*/  IMAD R2, R13, R14, R14 ;  /* 0x0000000e0d027224 */ /* 0x000fc600078e020e */
[----:B------:R-:W-:Y:S02]  /*0200*/  IADD3 R19, PT, PT, R0, 0x1, RZ ;  /* 0x0000000100137810 */ /* 0x000fe40007ffe0ff */
[----:B------:R-:W-:Y:S02]  /*0210*/  IADD3 R11, PT, PT, R15, R2, RZ ;  /* 0x000000020f0b7210 */ /* 0x000fe40007ffe0ff */
[----:B------:R-:W-:Y:S01]  /*0220*/  IADD3 R8, PT, PT, R13, -0x1, RZ ;  /* 0xffffffff0d087810 */ /* 0x000fe20007ffe0ff */
[----:B0-----:R-:W-:-:S05]  /*0230*/  IMAD.WIDE R18, R19, 0x8, R4 ;  /* 0x0000000813127825 */ /* 0x001fca00078e0204 */
[----:B-1----:R-:W2:Y:S01]  /*0240*/  LDG.E.64 R2, desc[UR4][R18.64] ;  /* 0x0000000412027981 */ /* 0x002ea2000c1e1b00 */
[----:B------:R-:W-:-:S03]  /*0250*/  IMAD.WIDE R10, R11, 0x8, R4 ;  /* 0x000000080b0a7825 */ /* 0x000fc600078e0204 */
[----:B------:R-:W2:Y:S01]  /*0260*/  LDG.E.64 R6, desc[UR4][R18.64+-0x10] ;  /* 0xfffff00412067981 */ /* 0x000ea2000c1e1b00 */
[----:B------:R-:W-:Y:S01]  /*0270*/  IMAD R17, R9, R12, R12 ;  /* 0x0000000c09117224 */ /* 0x000fe200078e020c */
[----:B------:R-:W-:Y:S01]  /*0280*/  IADD3 R22, PT, PT, -R12, RZ, RZ ;  /* 0x000000ff0c167210 */ /* 0x000fe20007ffe1ff */
[----:B------:R-:W-:Y:S01]  /*0290*/  IMAD R9, R8, R14, R15 ;  /* 0x0000000e08097224 */ /* 0x000fe200078e020f */
[----:B------:R-:W3:Y:S01]  /*02a0*/  LDG.E.64 R10, desc[UR4][R10.64] ;  /* 0x000000040a0a7981 */ /* 0x000ee2000c1e1b00 */
[----:B------:R-:W-:Y:S02]  /*02b0*/  IADD3 R20, PT, PT, R13, R12, RZ ;  /* 0x0000000c0d147210 */ /* 0x000fe40007ffe0ff */
[----:B------:R-:W-:Y:S01]  /*02c0*/  IMAD.WIDE R8, R9, 0x8, R4 ;  /* 0x0000000809087825 */ /* 0x000fe200078e0204 */
[----:B------:R-:W0:Y:S01]  /*02d0*/  LDC.64 R12, c[0x0][0x388] ;  /* 0x0000e200ff0c7b82 */ /* 0x000e220000000a00 */
[----:B------:R-:W-:Y:S02]  /*02e0*/  LEA R21, R22, R17, 0x1 ;  /* 0x0000001116157211 */ /* 0x000fe400078e08ff */
[----:B------:R-:W-:-:S02]  /*02f0*/  IMAD R17, R20, R14, R15 ;  /* 0x0000000e14117224 */ /* 0x000fc400078e020f */
[----:B------:R-:W4:Y:S01]  /*0300*/  LDG.E.64 R8, desc[UR4][R8.64] ;  /* 0x0000000408087981 */ /* 0x000f22000c1e1b00 */
[----:B------:R-:W-:Y:S01]  /*0310*/  IADD3 R21, PT, PT, R16, R21, RZ ;  /* 0x0000001510157210 */ /* 0x000fe20007ffe0ff */
[----:B------:R-:W-:-:S04]  /*0320*/  IMAD.WIDE R16, R17, 0x8, R4 ;  /* 0x0000000811107825 */ /* 0x000fc800078e0204 */
[----:B------:R-:W-:Y:S02]  /*0330*/  IMAD R21, R21, R14, R15 ;  /* 0x0000000e15157224 */ /* 0x000fe400078e020f */
[----:B------:R-:W5:Y:S02]  /*0340*/  LDG.E.64 R14, desc[UR4][R16.64] ;  /* 0x00000004100e7981 */ /* 0x000f64000c1e1b00 */
[----:B------:R-:W-:-:S06]  /*0350*/  IMAD.WIDE R4, R21, 0x8, R4 ;  /* 0x0000000815047825 */ /* 0x000fcc00078e0204 */
[----:B------:R-:W5:Y:S01]  /*0360*/  LDG.E.64 R4, desc[UR4][R4.64] ;  /* 0x0000000404047981 */ /* 0x000f62000c1e1b00 */
[----:B0-----:R-:W-:-:S05]  /*0370*/  IMAD.WIDE R12, R0, 0x8, R12 ;  /* 0x00000008000c7825 */ /* 0x001fca00078e020c */
[----:B------:R-:W5:Y:S01]  /*0380*/  LDG.E.64 R18, desc[UR4][R12.64] ;  /* 0x000000040c127981 */ /* 0x000f62000c1e1b00 */
[----:B--2---:R-:W-:-:S08]  /*0390*/  DADD R2, R2, R6 ;  /* 0x0000000002027229 */ /* 0x004fd00000000006 */
[----:B---3--:R-:W-:-:S08]  /*03a0*/  DADD R2, R2, R10 ;  /* 0x0000000002027229 */ /* 0x008fd0000000000a */
[----:B----4-:R-:W-:-:S08]  /*03b0*/  DADD R2, R2, R8 ;  /* 0x0000000002027229 */ /* 0x010fd00000000008 */
[----:B-----5:R-:W-:-:S08]  /*03c0*/  DADD R2, R2, R14 ;  /* 0x0000000002027229 */ /* 0x020fd0000000000e */
[----:B------:R-:W-:-:S08]  /*03d0*/  DADD R2, R2, R4 ;  /* 0x0000000002027229 */ /* 0x000fd00000000004 */
[----:B------:R-:W-:-:S07]  /*03e0*/  DADD R2, R2, -R18 ;  /* 0x0000000002027229 */ /* 0x000fce0000000812 */
[----:B------:R-:W-:Y:S01]  /*03f0*/  STG.E.64 desc[UR4][R12.64], R2 ;  /* 0x000000020c007986 */ /* 0x000fe2000c101b04 */
[----:B------:R-:W-:Y:S05]  /*0400*/  EXIT ;  /* 0x000000000000794d */ /* 0x000fea0003800000 */
.L_x_0:
[----:B------:R-:W-:-:S00]  /*0410*/  BRA `(.L_x_0) ;  /* 0xfffffffc00fc7947 */ /* 0x000fc0000383ffff */
[----:B------:R-:W-:-:S00]  /*0420*/  NOP ;  /* 0x0000000000007918 */ /* 0x000fc00000000000 */
        /* <DEDUP_REMOVED lines=13> */
.L_x_1:


//--------------------- .nv.shared.reserved.0     --------------------------
	.section	.nv.shared.reserved.0,"aw",@nobits
	.weak		__nv_reservedSMEM_offset_0_alias
	.size		__nv_reservedSMEM_offset_0_alias, 0, 64
	.other		__nv_reservedSMEM_offset_0_alias,@"STO_CUDA_RESERVED_SHARED STV_DEFAULT"
__nv_reservedSMEM_offset_0_alias:
	.zero		0
	.zero		64


//--------------------- .nv.constant0._Z6solverPdS_ --------------------------
	.section	.nv.constant0._Z6solverPdS_,"a",@progbits
	.sectionflags	@""
	.align	4
.nv.constant0._Z6solverPdS_:
	.zero		912


//--------------------- SYMBOLS --------------------------

	.type		.nv.reservedSmem.offset0,@object
	.size		.nv.reservedSmem.offset0,0x4
